	.headerflags	@"EF_CUDA_TEXMODE_UNIFIED EF_CUDA_64BIT_ADDRESS EF_CUDA_SM89 EF_CUDA_VIRTUAL_SM(EF_CUDA_SM89)"
	.elftype	@"ET_EXEC"


//--------------------- .nv.info                  --------------------------
	.section	.nv.info,"",@"SHT_CUDA_INFO"
	.align	4


	//----- nvinfo : EIATTR_REGCOUNT
	.align		4
        /*0000*/ 	.byte	0x04, 0x2f
        /*0002*/ 	.short	(.L_2 - .L_1)
	.align		4
.L_1:
        /*0004*/ 	.word	index@(triton_red_fused__to_copy_add_mean_mul_pow_rsqrt_0)
        /*0008*/ 	.word	0x00000023


	//----- nvinfo : EIATTR_MIN_STACK_SIZE
	.align		4
.L_2:
        /*000c*/ 	.byte	0x04, 0x12
        /*000e*/ 	.short	(.L_4 - .L_3)
	.align		4
.L_3:
        /*0010*/ 	.word	index@(triton_red_fused__to_copy_add_mean_mul_pow_rsqrt_0)
        /*0014*/ 	.word	0x00000000


	//----- nvinfo : EIATTR_FRAME_SIZE
	.align		4
.L_4:
        /*0018*/ 	.byte	0x04, 0x11
        /*001a*/ 	.short	(.L_6 - .L_5)
	.align		4
.L_5:
        /*001c*/ 	.word	index@(triton_red_fused__to_copy_add_mean_mul_pow_rsqrt_0)
        /*0020*/ 	.word	0x00000000


	//----- nvinfo : EIATTR_MIN_STACK_SIZE
	.align		4
.L_6:
        /*0024*/ 	.byte	0x04, 0x12
        /*0026*/ 	.short	(.L_8 - .L_7)
	.align		4
.L_7:
        /*0028*/ 	.word	index@(triton_red_fused__to_copy_add_mean_mul_pow_rsqrt_0)
        /*002c*/ 	.word	0x00000000
.L_8:


//--------------------- .nv.info.triton_red_fused__to_copy_add_mean_mul_pow_rsqrt_0 --------------------------
	.section	.nv.info.triton_red_fused__to_copy_add_mean_mul_pow_rsqrt_0,"",@"SHT_CUDA_INFO"
	.sectionflags	@""
	.align	4


	//----- nvinfo : EIATTR_CUDA_API_VERSION
	.align		4
        /*0000*/ 	.byte	0x04, 0x37
        /*0002*/ 	.short	(.L_10 - .L_9)
.L_9:
        /*0004*/ 	.word	0x0000007c


	//----- nvinfo : EIATTR_PARAM_CBANK
	.align		4
.L_10:
        /*0008*/ 	.byte	0x04, 0x0a
        /*000a*/ 	.short	(.L_12 - .L_11)
	.align		4
.L_11:
        /*000c*/ 	.word	index@(.nv.constant0.triton_red_fused__to_copy_add_mean_mul_pow_rsqrt_0)
        /*0010*/ 	.short	0x0160
        /*0012*/ 	.short	0x0030


	//----- nvinfo : EIATTR_CBANK_PARAM_SIZE
	.align		4
.L_12:
        /*0014*/ 	.byte	0x03, 0x19
        /*0016*/ 	.short	0x0030


	//----- nvinfo : EIATTR_KPARAM_INFO
	.align		4
        /*0018*/ 	.byte	0x04, 0x17
        /*001a*/ 	.short	(.L_14 - .L_13)
.L_13:
        /*001c*/ 	.word	0x00000000
        /*0020*/ 	.short	0x0006
        /*0022*/ 	.short	0x002c
        /*0024*/ 	.byte	0x00, 0xf0, 0x11, 0x00


	//----- nvinfo : EIATTR_KPARAM_INFO
	.align		4
.L_14:
        /*0028*/ 	.byte	0x04, 0x17
        /*002a*/ 	.short	(.L_16 - .L_15)
.L_15:
        /*002c*/ 	.word	0x00000000
        /*0030*/ 	.short	0x0005
        /*0032*/ 	.short	0x0028
        /*0034*/ 	.byte	0x00, 0xf0, 0x11, 0x00


	//----- nvinfo : EIATTR_KPARAM_INFO
	.align		4
.L_16:
        /*0038*/ 	.byte	0x04, 0x17
        /*003a*/ 	.short	(.L_18 - .L_17)
.L_17:
        /*003c*/ 	.word	0x00000000
        /*0040*/ 	.short	0x0004
        /*0042*/ 	.short	0x0020
        /*0044*/ 	.byte	0x00, 0xf4, 0x21, 0x00


	//----- nvinfo : EIATTR_KPARAM_INFO
	.align		4
.L_18:
        /*0048*/ 	.byte	0x04, 0x17
        /*004a*/ 	.short	(.L_20 - .L_19)
.L_19:
        /*004c*/ 	.word	0x00000000
        /*0050*/ 	.short	0x0003
        /*0052*/ 	.short	0x0018
        /*0054*/ 	.byte	0x00, 0xf4, 0x21, 0x00


	//----- nvinfo : EIATTR_KPARAM_INFO
	.align		4
.L_20:
        /*0058*/ 	.byte	0x04, 0x17
        /*005a*/ 	.short	(.L_22 - .L_21)
.L_21:
        /*005c*/ 	.word	0x00000000
        /*0060*/ 	.short	0x0002
        /*0062*/ 	.short	0x0010
        /*0064*/ 	.byte	0x00, 0xf4, 0x21, 0x00


	//----- nvinfo : EIATTR_KPARAM_INFO
	.align		4
.L_22:
        /*0068*/ 	.byte	0x04, 0x17
        /*006a*/ 	.short	(.L_24 - .L_23)
.L_23:
        /*006c*/ 	.word	0x00000000
        /*0070*/ 	.short	0x0001
        /*0072*/ 	.short	0x0008
        /*0074*/ 	.byte	0x00, 0xf4, 0x21, 0x00


	//----- nvinfo : EIATTR_KPARAM_INFO
	.align		4
.L_24:
        /*0078*/ 	.byte	0x04, 0x17
        /*007a*/ 	.short	(.L_26 - .L_25)
.L_25:
        /*007c*/ 	.word	0x00000000
        /*0080*/ 	.short	0x0000
        /*0082*/ 	.short	0x0000
        /*0084*/ 	.byte	0x00, 0xf4, 0x21, 0x00


	//----- nvinfo : EIATTR_MAXREG_COUNT
	.align		4
.L_26:
        /*0088*/ 	.byte	0x03, 0x1b
        /*008a*/ 	.short	0x0080


	//----- nvinfo : EIATTR_COOP_GROUP_MASK_REGIDS
	.align		4
        /*008c*/ 	.byte	0x04, 0x29
        /*008e*/ 	.short	(.L_28 - .L_27)


	//   ....[0]....
.L_27:
        /*0090*/ 	.word	0xffffffff


	//   ....[1]....
        /*0094*/ 	.word	0xffffffff


	//   ....[2]....
        /*0098*/ 	.word	0xffffffff


	//   ....[3]....
        /*009c*/ 	.word	0xffffffff


	//   ....[4]....
        /*00a0*/ 	.word	0xffffffff


	//   ....[5]....
        /*00a4*/ 	.word	0xffffffff


	//   ....[6]....
        /*00a8*/ 	.word	0xffffffff


	//   ....[7]....
        /*00ac*/ 	.word	0xffffffff


	//   ....[8]....
        /*00b0*/ 	.word	0xffffffff


	//----- nvinfo : EIATTR_COOP_GROUP_INSTR_OFFSETS
	.align		4
.L_28:
        /*00b4*/ 	.byte	0x04, 0x28
        /*00b6*/ 	.short	(.L_30 - .L_29)


	//   ....[0]....
.L_29:
        /*00b8*/ 	.word	0x00000560


	//   ....[1]....
        /*00bc*/ 	.word	0x00000580


	//   ....[2]....
        /*00c0*/ 	.word	0x000005a0


	//   ....[3]....
        /*00c4*/ 	.word	0x000005c0


	//   ....[4]....
        /*00c8*/ 	.word	0x000005e0


	//   ....[5]....
        /*00cc*/ 	.word	0x00000650


	//   ....[6]....
        /*00d0*/ 	.word	0x00000670


	//   ....[7]....
        /*00d4*/ 	.word	0x00000690


	//   ....[8]....
        /*00d8*/ 	.word	0x000006b0


	//----- nvinfo : EIATTR_EXIT_INSTR_OFFSETS
	.align		4
.L_30:
        /*00dc*/ 	.byte	0x04, 0x1c
        /*00de*/ 	.short	(.L_32 - .L_31)


	//   ....[0]....
.L_31:
        /*00e0*/ 	.word	0x00000d30


	//   ....[1]....
        /*00e4*/ 	.word	0x00000d50


	//----- nvinfo : EIATTR_REQNTID
	.align		4
.L_32:
        /*00e8*/ 	.byte	0x04, 0x10
        /*00ea*/ 	.short	(.L_34 - .L_33)
.L_33:
        /*00ec*/ 	.word	0x00000200
        /*00f0*/ 	.word	0x00000001
        /*00f4*/ 	.word	0x00000001
.L_34:


//--------------------- .nv.callgraph             --------------------------
	.section	.nv.callgraph,"",@"SHT_CUDA_CALLGRAPH"
	.align	4
	.sectionentsize	8
	.align		4
        /*0000*/ 	.word	0x00000000
	.align		4
        /*0004*/ 	.word	0xffffffff
	.align		4
        /*0008*/ 	.word	0x00000000
	.align		4
        /*000c*/ 	.word	0xfffffffe
	.align		4
        /*0010*/ 	.word	0x00000000
	.align		4
        /*0014*/ 	.word	0xfffffffd
	.align		4
        /*0018*/ 	.word	0x00000000
	.align		4
        /*001c*/ 	.word	0xfffffffc


//--------------------- .nv.rel.action            --------------------------
	.section	.nv.rel.action,"",@"SHT_CUDA_RELOCINFO"
	.align	8
	.sectionentsize	8
        /*0000*/ 	.byte	0x73, 0x00, 0x00, 0x00, 0x00, 0x00, 0x00, 0x00, 0x00, 0x00, 0x00, 0x11, 0x25, 0x00, 0x05, 0x36


//--------------------- .nv.constant4             --------------------------
	.section	.nv.constant4,"a",@progbits
	.align	8
	.align		8
.nv.constant4:
        /*0000*/ 	.dword	_$_str


//--------------------- .nv.constant0.triton_red_fused__to_copy_add_mean_mul_pow_rsqrt_0 --------------------------
	.section	.nv.constant0.triton_red_fused__to_copy_add_mean_mul_pow_rsqrt_0,"a",@progbits
	.sectionflags	@""
	.align	4
.nv.constant0.triton_red_fused__to_copy_add_mean_mul_pow_rsqrt_0:
	.zero		400


//--------------------- .text.triton_red_fused__to_copy_add_mean_mul_pow_rsqrt_0 --------------------------
	.section	.text.triton_red_fused__to_copy_add_mean_mul_pow_rsqrt_0,"ax",@progbits
	.sectionflags	@"SHF_BARRIERS=1"
	.sectioninfo	@"SHI_REGISTERS=35"
	.align	128
        .global         triton_red_fused__to_copy_add_mean_mul_pow_rsqrt_0
        .type           triton_red_fused__to_copy_add_mean_mul_pow_rsqrt_0,@function
        .size           triton_red_fused__to_copy_add_mean_mul_pow_rsqrt_0,(.L_x_1 - triton_red_fused__to_copy_add_mean_mul_pow_rsqrt_0)
        .other          triton_red_fused__to_copy_add_mean_mul_pow_rsqrt_0,@"STO_CUDA_ENTRY STV_DEFAULT"
triton_red_fused__to_copy_add_mean_mul_pow_rsqrt_0:
.text.triton_red_fused__to_copy_add_mean_mul_pow_rsqrt_0:
[----:B------:R-:W-:Y:S02]  /*0000*/  MOV R1, c[0x0][0x28] ;  /* 0x00000a0000017a02 */ /* 0x000fe40000000f00 */
[----:B------:R-:W0:Y:S01]  /*0010*/  S2R R16, SR_TID.X ;  /* 0x0000000000107919 */ /* 0x000e220000002100 */
[----:B------:R-:W-:Y:S01]  /*0020*/  MOV R11, 0x2 ;  /* 0x00000002000b7802 */ /* 0x000fe20000000f00 */
[----:B------:R-:W-:Y:S01]  /*0030*/  CS2R R22, SRZ ;  /* 0x0000000000167805 */ /* 0x000fe2000001ff00 */
[----:B------:R-:W-:Y:S01]  /*0040*/  CS2R R20, SRZ ;  /* 0x0000000000147805 */ /* 0x000fe2000001ff00 */
[----:B------:R-:W1:Y:S01]  /*0050*/  S2R R3, SR_CTAID.X ;  /* 0x0000000000037919 */ /* 0x000e620000002500 */
[----:B------:R-:W-:Y:S01]  /*0060*/  ULDC.64 UR4, c[0x0][0x118] ;  /* 0x0000460000047ab9 */ /* 0x000fe20000000a00 */
[----:B0-----:R-:W-:Y:S01]  /*0070*/  IMAD.SHL.U32 R18, R16, 0x4, RZ ;  /* 0x0000000410127824 */ /* 0x001fe200078e00ff */
[----:B-1----:R-:W-:-:S04]  /*0080*/  ISETP.GE.AND P2, PT, R3, 0x40, PT ;  /* 0x000000400300780c */ /* 0x002fc80003f46270 */
[----:B------:R-:W-:-:S04]  /*0090*/  LOP3.LUT R18, R18, 0x7fc, RZ, 0xc0, !PT ;  /* 0x000007fc12127812 */ /* 0x000fc800078ec0ff */
[----:B------:R-:W-:Y:S01]  /*00a0*/  LOP3.LUT R0, R18, 0x800, RZ, 0xfc, !PT ;  /* 0x0000080012007812 */ /* 0x000fe200078efcff */
[----:B------:R-:W-:-:S03]  /*00b0*/  IMAD R10, R3, 0xe00, R18 ;  /* 0x00000e00030a7824 */ /* 0x000fc600078e0212 */
[----:B------:R-:W-:Y:S01]  /*00c0*/  ISETP.GE.U32.AND P0, PT, R0, 0xe00, PT ;  /* 0x00000e000000780c */ /* 0x000fe20003f06070 */
[----:B------:R-:W-:-:S03]  /*00d0*/  IMAD.WIDE R6, R10, R11, c[0x0][0x160] ;  /* 0x000058000a067625 */ /* 0x000fc600078e020b */
[----:B------:R-:W-:Y:S01]  /*00e0*/  ISETP.GE.U32.AND.EX P0, PT, RZ, RZ, PT, P0 ;  /* 0x000000ffff00720c */ /* 0x000fe20003f06100 */
[-C--:B------:R-:W-:Y:S01]  /*00f0*/  IMAD.WIDE R8, R10, R11.reuse, c[0x0][0x168] ;  /* 0x00005a000a087625 */ /* 0x080fe200078e020b */
[----:B------:R-:W2:Y:S02]  /*0100*/  @!P2 LDG.E.EL.64 R22, [R6.64] ;  /* 0x000000040616a981 */ /* 0x000ea4000c2e1b00 */
[C---:B------:R-:W-:Y:S01]  /*0110*/  ISETP.LT.AND P3, PT, R3.reuse, 0x40, !P0 ;  /* 0x000000400300780c */ /* 0x040fe20004761270 */
[----:B------:R-:W-:Y:S01]  /*0120*/  IMAD R0, R3, 0xe00, R0 ;  /* 0x00000e0003007824 */ /* 0x000fe200078e0200 */
[----:B------:R-:W3:Y:S01]  /*0130*/  @!P2 LDG.E.EL.64 R20, [R8.64] ;  /* 0x000000040814a981 */ /* 0x000ee2000c2e1b00 */
[----:B------:R-:W-:Y:S01]  /*0140*/  CS2R R14, SRZ ;  /* 0x00000000000e7805 */ /* 0x000fe2000001ff00 */
[----:B------:R-:W-:Y:S01]  /*0150*/  CS2R R12, SRZ ;  /* 0x00000000000c7805 */ /* 0x000fe2000001ff00 */
[----:B------:R-:W-:-:S04]  /*0160*/  IMAD.WIDE R4, R0, R11, c[0x0][0x160] ;  /* 0x0000580000047625 */ /* 0x000fc800078e020b */
[----:B------:R-:W-:-:S04]  /*0170*/  IMAD.WIDE R2, R0, R11, c[0x0][0x168] ;  /* 0x00005a0000027625 */ /* 0x000fc800078e020b */
[----:B------:R-:W4:Y:S04]  /*0180*/  @P3 LDG.E.EL.64 R14, [R4.64] ;  /* 0x00000004040e3981 */ /* 0x000f28000c2e1b00 */
[----:B------:R-:W5:Y:S01]  /*0190*/  @P3 LDG.E.EL.64 R12, [R2.64] ;  /* 0x00000004020c3981 */ /* 0x000f62000c2e1b00 */
[C---:B------:R-:W-:Y:S02]  /*01a0*/  LOP3.LUT P1, RZ, R16.reuse, 0x1f, RZ, 0xc0, !PT ;  /* 0x0000001f10ff7812 */ /* 0x040fe4000782c0ff */
[----:B------:R-:W-:Y:S02]  /*01b0*/  ISETP.GE.AND P4, PT, R16, 0x10, PT ;  /* 0x000000101000780c */ /* 0x000fe40003f86270 */
[----:B--2---:R-:W-:Y:S02]  /*01c0*/  SEL R22, R22, RZ, !P2 ;  /* 0x000000ff16167207 */ /* 0x004fe40005000000 */
[----:B------:R-:W-:-:S02]  /*01d0*/  SEL R23, R23, RZ, !P2 ;  /* 0x000000ff17177207 */ /* 0x000fc40005000000 */
[----:B---3--:R-:W-:Y:S01]  /*01e0*/  SEL R24, R20, RZ, !P2 ;  /* 0x000000ff14187207 */ /* 0x008fe20005000000 */
[----:B------:R-:W-:Y:S01]  /*01f0*/  IMAD.U32 R20, R22, 0x10000, RZ ;  /* 0x0001000016147824 */ /* 0x000fe200078e00ff */
[----:B------:R-:W-:Y:S02]  /*0200*/  SEL R21, R21, RZ, !P2 ;  /* 0x000000ff15157207 */ /* 0x000fe40005000000 */
[----:B------:R-:W-:Y:S01]  /*0210*/  SHF.L.U32 R26, R23, 0x10, RZ ;  /* 0x00000010171a7819 */ /* 0x000fe200000006ff */
[----:B------:R-:W-:Y:S01]  /*0220*/  IMAD.U32 R25, R24, 0x10000, RZ ;  /* 0x0001000018197824 */ /* 0x000fe200078e00ff */
[----:B------:R-:W-:Y:S02]  /*0230*/  SHF.L.U32 R19, R21, 0x10, RZ ;  /* 0x0000001015137819 */ /* 0x000fe400000006ff */
[----:B------:R-:W-:Y:S01]  /*0240*/  PRMT R22, R22, 0x7632, R22 ;  /* 0x0000763216167816 */ /* 0x000fe20000000016 */
[----:B------:R-:W-:Y:S01]  /*0250*/  FADD R20, R20, R25 ;  /* 0x0000001914147221 */ /* 0x000fe20000000000 */
[----:B------:R-:W-:Y:S01]  /*0260*/  PRMT R24, R24, 0x7632, R24 ;  /* 0x0000763218187816 */ /* 0x000fe20000000018 */
[----:B------:R-:W-:Y:S01]  /*0270*/  FADD R19, R26, R19 ;  /* 0x000000131a137221 */ /* 0x000fe20000000000 */
[----:B----4-:R-:W-:Y:S01]  /*0280*/  SEL R14, R14, RZ, P3 ;  /* 0x000000ff0e0e7207 */ /* 0x010fe20001800000 */
[----:B------:R-:W-:Y:S01]  /*0290*/  IMAD.U32 R26, R22, 0x10000, RZ ;  /* 0x00010000161a7824 */ /* 0x000fe200078e00ff */
[----:B------:R-:W-:Y:S01]  /*02a0*/  PRMT R23, R23, 0x7632, R23 ;  /* 0x0000763217177816 */ /* 0x000fe20000000017 */
[----:B------:R-:W-:Y:S01]  /*02b0*/  IMAD.U32 R27, R24, 0x10000, RZ ;  /* 0x00010000181b7824 */ /* 0x000fe200078e00ff */
[----:B-----5:R-:W-:Y:S01]  /*02c0*/  SEL R25, R12, RZ, P3 ;  /* 0x000000ff0c197207 */ /* 0x020fe20001800000 */
[----:B------:R-:W-:Y:S01]  /*02d0*/  IMAD.U32 R30, R14, 0x10000, RZ ;  /* 0x000100000e1e7824 */ /* 0x000fe200078e00ff */
[----:B------:R-:W-:Y:S01]  /*02e0*/  SEL R15, R15, RZ, P3 ;  /* 0x000000ff0f0f7207 */ /* 0x000fe20001800000 */
[----:B------:R-:W-:Y:S01]  /*02f0*/  FADD R24, R26, R27 ;  /* 0x0000001b1a187221 */ /* 0x000fe20000000000 */
[----:B------:R-:W-:Y:S01]  /*0300*/  SEL R13, R13, RZ, P3 ;  /* 0x000000ff0d0d7207 */ /* 0x000fe20001800000 */
[----:B------:R-:W-:Y:S01]  /*0310*/  FMUL R20, R20, R20 ;  /* 0x0000001414147220 */ /* 0x000fe20000400000 */
[----:B------:R-:W-:Y:S01]  /*0320*/  PRMT R21, R21, 0x7632, R21 ;  /* 0x0000763215157816 */ /* 0x000fe20000000015 */
[----:B------:R-:W-:Y:S01]  /*0330*/  FMUL R24, R24, R24 ;  /* 0x0000001818187220 */ /* 0x000fe20000400000 */
[----:B------:R-:W-:Y:S01]  /*0340*/  PRMT R12, R14, 0x7632, R12 ;  /* 0x000076320e0c7816 */ /* 0x000fe2000000000c */
[----:B------:R-:W-:Y:S01]  /*0350*/  FMUL R19, R19, R19 ;  /* 0x0000001313137220 */ /* 0x000fe20000400000 */
[C---:B------:R-:W-:Y:S01]  /*0360*/  PRMT R14, R25.reuse, 0x7632, R14 ;  /* 0x00007632190e7816 */ /* 0x040fe2000000000e */
[----:B------:R-:W-:Y:S01]  /*0370*/  IMAD.U32 R25, R25, 0x10000, RZ ;  /* 0x0001000019197824 */ /* 0x000fe200078e00ff */
[----:B------:R-:W-:Y:S01]  /*0380*/  SHF.L.U32 R28, R23, 0x10, RZ ;  /* 0x00000010171c7819 */ /* 0x000fe200000006ff */
[----:B------:R-:W-:Y:S01]  /*0390*/  IMAD.U32 R29, R12, 0x10000, RZ ;  /* 0x000100000c1d7824 */ /* 0x000fe200078e00ff */
[----:B------:R-:W-:-:S02]  /*03a0*/  SHF.L.U32 R21, R21, 0x10, RZ ;  /* 0x0000001015157819 */ /* 0x000fc400000006ff */
[----:B------:R-:W-:Y:S02]  /*03b0*/  SHF.L.U32 R32, R15, 0x10, RZ ;  /* 0x000000100f207819 */ /* 0x000fe400000006ff */
[----:B------:R-:W-:Y:S01]  /*03c0*/  SHF.L.U32 R23, R13, 0x10, RZ ;  /* 0x000000100d177819 */ /* 0x000fe200000006ff */
[----:B------:R-:W-:Y:S01]  /*03d0*/  FADD R21, R28, R21 ;  /* 0x000000151c157221 */ /* 0x000fe20000000000 */
[----:B------:R-:W-:Y:S01]  /*03e0*/  SHF.L.U32 R22, R14, 0x10, RZ ;  /* 0x000000100e167819 */ /* 0x000fe200000006ff */
[----:B------:R-:W-:Y:S01]  /*03f0*/  FADD R14, R30, R25 ;  /* 0x000000191e0e7221 */ /* 0x000fe20000000000 */
[----:B------:R-:W-:Y:S01]  /*0400*/  PRMT R15, R15, 0x7632, R15 ;  /* 0x000076320f0f7816 */ /* 0x000fe2000000000f */
[----:B------:R-:W-:Y:S01]  /*0410*/  FADD R12, R32, R23 ;  /* 0x00000017200c7221 */ /* 0x000fe20000000000 */
[----:B------:R-:W-:Y:S01]  /*0420*/  PRMT R13, R13, 0x7632, R13 ;  /* 0x000076320d0d7816 */ /* 0x000fe2000000000d */
[----:B------:R-:W-:Y:S01]  /*0430*/  FADD R25, R29, R22 ;  /* 0x000000161d197221 */ /* 0x000fe20000000000 */
[----:B------:R-:W-:Y:S01]  /*0440*/  FSEL R23, R20, RZ, !P2 ;  /* 0x000000ff14177208 */ /* 0x000fe20005000000 */
[----:B------:R-:W-:Y:S01]  /*0450*/  FMUL R21, R21, R21 ;  /* 0x0000001515157220 */ /* 0x000fe20000400000 */
[----:B------:R-:W-:Y:S01]  /*0460*/  FSEL R24, R24, RZ, !P2 ;  /* 0x000000ff18187208 */ /* 0x000fe20005000000 */
[----:B------:R-:W-:Y:S01]  /*0470*/  IMAD.U32 R20, R15, 0x10000, RZ ;  /* 0x000100000f147824 */ /* 0x000fe200078e00ff */
[----:B------:R-:W-:Y:S01]  /*0480*/  SHF.L.U32 R13, R13, 0x10, RZ ;  /* 0x000000100d0d7819 */ /* 0x000fe200000006ff */
[----:B------:R-:W-:Y:S01]  /*0490*/  @P3 FFMA R23, R14, R14, R23 ;  /* 0x0000000e0e173223 */ /* 0x000fe20000000017 */
[----:B------:R-:W-:Y:S01]  /*04a0*/  FSEL R19, R19, RZ, !P2 ;  /* 0x000000ff13137208 */ /* 0x000fe20005000000 */
[----:B------:R-:W-:Y:S01]  /*04b0*/  @P3 FFMA R24, R25, R25, R24 ;  /* 0x0000001919183223 */ /* 0x000fe20000000018 */
[----:B------:R-:W-:Y:S01]  /*04c0*/  FSEL R21, R21, RZ, !P2 ;  /* 0x000000ff15157208 */ /* 0x000fe20005000000 */
[----:B------:R-:W-:Y:S01]  /*04d0*/  FADD R14, R20, R13 ;  /* 0x0000000d140e7221 */ /* 0x000fe20000000000 */
[----:B------:R-:W-:Y:S01]  /*04e0*/  SHF.R.U32.HI R20, RZ, 0x3, R16 ;  /* 0x00000003ff147819 */ /* 0x000fe20000011610 */
[----:B------:R-:W-:Y:S01]  /*04f0*/  @P3 FFMA R19, R12, R12, R19 ;  /* 0x0000000c0c133223 */ /* 0x000fe20000000013 */
[----:B------:R-:W-:Y:S01]  /*0500*/  FADD R24, R24, R23 ;  /* 0x0000001718187221 */ /* 0x000fe20000000000 */
[----:B------:R-:W-:Y:S01]  /*0510*/  @P3 FFMA R21, R14, R14, R21 ;  /* 0x0000000e0e153223 */ /* 0x000fe20000000015 */
[----:B------:R-:W-:Y:S01]  /*0520*/  LOP3.LUT R20, R20, 0x3c, RZ, 0xc0, !PT ;  /* 0x0000003c14147812 */ /* 0x000fe200078ec0ff */
[----:B------:R-:W-:Y:S01]  /*0530*/  CS2R R22, SRZ ;  /* 0x0000000000167805 */ /* 0x000fe2000001ff00 */
[----:B------:R-:W-:-:S04]  /*0540*/  FADD R24, R19, R24 ;  /* 0x0000001813187221 */ /* 0x000fc80000000000 */
[----:B------:R-:W-:-:S05]  /*0550*/  FADD R24, R21, R24 ;  /* 0x0000001815187221 */ /* 0x000fca0000000000 */
[----:B------:R-:W0:Y:S02]  /*0560*/  SHFL.BFLY PT, R13, R24, 0x10, 0x1f ;  /* 0x0e001f00180d7f89 */ /* 0x000e2400000e0000 */
[----:B0-----:R-:W-:-:S05]  /*0570*/  FADD R13, R24, R13 ;  /* 0x0000000d180d7221 */ /* 0x001fca0000000000 */
        /* <DEDUP_REMOVED lines=8> */
[----:B------:R-:W-:Y:S04]  /*0600*/  @!P1 STS [R20], R19 ;  /* 0x0000001314009388 */ /* 0x000fe80000000800 */
[----:B------:R-:W-:Y:S01]  /*0610*/  BAR.SYNC.DEFER_BLOCKING 0x0 ;  /* 0x0000000000007b1d */ /* 0x000fe20000010000 */
[----:B------:R-:W-:-:S04]  /*0620*/  LOP3.LUT P1, RZ, R16, 0xf, RZ, 0xc0, !PT ;  /* 0x0000000f10ff7812 */ /* 0x000fc8000782c0ff */
[----:B------:R-:W-:Y:S01]  /*0630*/  ISETP.LT.AND P1, PT, R16, 0x10, !P1 ;  /* 0x000000101000780c */ /* 0x000fe20004f21270 */
[----:B------:R-:W0:Y:S04]  /*0640*/  @!P4 LDS R17, [R16.X4] ;  /* 0x000000001011c984 */ /* 0x000e280000004800 */
[----:B0-----:R-:W0:Y:S02]  /*0650*/  SHFL.BFLY PT, R12, R17, 0x8, 0x1f ;  /* 0x0d001f00110c7f89 */ /* 0x001e2400000e0000 */
[----:B0-----:R-:W-:-:S05]  /*0660*/  FADD R13, R17, R12 ;  /* 0x0000000c110d7221 */ /* 0x001fca0000000000 */
[----:B------:R-:W0:Y:S02]  /*0670*/  SHFL.BFLY PT, R12, R13, 0x4, 0x1f ;  /* 0x0c801f000d0c7f89 */ /* 0x000e2400000e0000 */
[----:B0-----:R-:W-:-:S05]  /*0680*/  FADD R14, R13, R12 ;  /* 0x0000000c0d0e7221 */ /* 0x001fca0000000000 */
[----:B------:R-:W0:Y:S02]  /*0690*/  SHFL.BFLY PT, R15, R14, 0x2, 0x1f ;  /* 0x0c401f000e0f7f89 */ /* 0x000e2400000e0000 */
[----:B0-----:R-:W-:-:S05]  /*06a0*/  FADD R15, R14, R15 ;  /* 0x0000000f0e0f7221 */ /* 0x001fca0000000000 */
[----:B------:R-:W0:Y:S02]  /*06b0*/  SHFL.BFLY PT, R12, R15, 0x1, 0x1f ;  /* 0x0c201f000f0c7f89 */ /* 0x000e2400000e0000 */
[----:B0-----:R-:W-:Y:S02]  /*06c0*/  FADD R21, R15, R12 ;  /* 0x0000000c0f157221 */ /* 0x001fe40000000000 */
[----:B------:R-:W-:-:S03]  /*06d0*/  CS2R R12, SRZ ;  /* 0x00000000000c7805 */ /* 0x000fc6000001ff00 */
[----:B------:R-:W-:Y:S04]  /*06e0*/  @P1 STS [R16.X4], R21 ;  /* 0x0000001510001388 */ /* 0x000fe80000004800 */
[----:B------:R-:W-:Y:S01]  /*06f0*/  BAR.SYNC.DEFER_BLOCKING 0x0 ;  /* 0x0000000000007b1d */ /* 0x000fe20000010000 */
[----:B------:R-:W-:-:S05]  /*0700*/  IMAD.WIDE.U32 R18, R18, R11, c[0x0][0x170] ;  /* 0x00005c0012127625 */ /* 0x000fca00078e000b */
[----:B------:R-:W2:Y:S04]  /*0710*/  @!P2 LDG.E.EF.64 R12, [R8.64] ;  /* 0x00000004080ca981 */ /* 0x000ea8000c0e1b00 */
[----:B------:R0:W3:Y:S04]  /*0720*/  @!P2 LDG.E.EF.64 R22, [R6.64] ;  /* 0x000000040616a981 */ /* 0x0000e8000c0e1b00 */
[----:B------:R-:W4:Y:S04]  /*0730*/  LDG.E.EL.64 R14, [R18.64] ;  /* 0x00000004120e7981 */ /* 0x000f28000c2e1b00 */
[----:B------:R-:W1:Y:S01]  /*0740*/  LDS R17, [RZ] ;  /* 0x00000000ff117984 */ /* 0x000e620000000800 */
[----:B------:R-:W-:-:S04]  /*0750*/  IMAD.MOV.U32 R20, RZ, RZ, 0x39924925 ;  /* 0x39924925ff147424 */ /* 0x000fc800078e00ff */
[----:B-1----:R-:W-:-:S04]  /*0760*/  FFMA R17, R17, R20, 9.9999999747524270788e-07 ;  /* 0x358637bd11117423 */ /* 0x002fc80000000014 */
[----:B0-----:R-:W0:Y:S01]  /*0770*/  MUFU.RSQ R6, R17 ;  /* 0x0000001100067308 */ /* 0x001e220000001400 */
[----:B--2---:R-:W-:Y:S02]  /*0780*/  SEL R12, R12, RZ, !P2 ;  /* 0x000000ff0c0c7207 */ /* 0x004fe40005000000 */
[----:B------:R-:W-:Y:S02]  /*0790*/  SEL R13, R13, RZ, !P2 ;  /* 0x000000ff0d0d7207 */ /* 0x000fe40005000000 */
[----:B---3--:R-:W-:Y:S02]  /*07a0*/  SEL R22, R22, RZ, !P2 ;  /* 0x000000ff16167207 */ /* 0x008fe40005000000 */
[----:B------:R-:W-:Y:S02]  /*07b0*/  SEL R23, R23, RZ, !P2 ;  /* 0x000000ff17177207 */ /* 0x000fe40005000000 */
[C---:B------:R-:W-:Y:S02]  /*07c0*/  PRMT R9, R12.reuse, 0x7632, R9 ;  /* 0x000076320c097816 */ /* 0x040fe40000000009 */
[----:B------:R-:W-:-:S02]  /*07d0*/  SHF.L.U32 R16, R12, 0x10, RZ ;  /* 0x000000100c107819 */ /* 0x000fc400000006ff */
[C---:B------:R-:W-:Y:S02]  /*07e0*/  PRMT R7, R22.reuse, 0x7632, R7 ;  /* 0x0000763216077816 */ /* 0x040fe40000000007 */
[----:B------:R-:W-:Y:S02]  /*07f0*/  PRMT R8, R23, 0x7632, R8 ;  /* 0x0000763217087816 */ /* 0x000fe40000000008 */
[C---:B------:R-:W-:Y:S01]  /*0800*/  PRMT R12, R13.reuse, 0x7632, R12 ;  /* 0x000076320d0c7816 */ /* 0x040fe2000000000c */
[----:B------:R-:W-:Y:S01]  /*0810*/  IMAD.U32 R13, R13, 0x10000, RZ ;  /* 0x000100000d0d7824 */ /* 0x000fe200078e00ff */
[----:B------:R-:W-:Y:S01]  /*0820*/  SHF.L.U32 R21, R22, 0x10, RZ ;  /* 0x0000001016157819 */ /* 0x000fe200000006ff */
[----:B------:R-:W-:Y:S01]  /*0830*/  IMAD.U32 R22, R23, 0x10000, RZ ;  /* 0x0001000017167824 */ /* 0x000fe200078e00ff */
[----:B------:R-:W-:Y:S01]  /*0840*/  SHF.L.U32 R20, R7, 0x10, RZ ;  /* 0x0000001007147819 */ /* 0x000fe200000006ff */
[----:B------:R-:W-:Y:S01]  /*0850*/  IMAD.U32 R7, R8, 0x10000, RZ ;  /* 0x0001000008077824 */ /* 0x000fe200078e00ff */
[----:B------:R-:W-:Y:S01]  /*0860*/  SHF.L.U32 R9, R9, 0x10, RZ ;  /* 0x0000001009097819 */ /* 0x000fe200000006ff */
[----:B------:R-:W-:Y:S01]  /*0870*/  IMAD.U32 R12, R12, 0x10000, RZ ;  /* 0x000100000c0c7824 */ /* 0x000fe200078e00ff */
[----:B------:R-:W-:Y:S01]  /*0880*/  FADD R23, R22, R13 ;  /* 0x0000000d16177221 */ /* 0x000fe20000000000 */
[----:B----4-:R-:W-:-:S02]  /*0890*/  PRMT R8, R15, 0x7632, R8 ;  /* 0x000076320f087816 */ /* 0x010fc40000000008 */
[----:B------:R-:W-:Y:S01]  /*08a0*/  FADD R22, R7, R12 ;  /* 0x0000000c07167221 */ /* 0x000fe20000000000 */
[----:B------:R-:W-:Y:S01]  /*08b0*/  PRMT R7, R14, 0x7632, R7 ;  /* 0x000076320e077816 */ /* 0x000fe20000000007 */
[----:B------:R-:W-:Y:S01]  /*08c0*/  FADD R20, R20, R9 ;  /* 0x0000000914147221 */ /* 0x000fe20000000000 */
[----:B------:R-:W-:Y:S01]  /*08d0*/  FADD R21, R21, R16 ;  /* 0x0000001015157221 */ /* 0x000fe20000000000 */
[----:B------:R-:W-:Y:S02]  /*08e0*/  SHF.L.U32 R14, R14, 0x10, RZ ;  /* 0x000000100e0e7819 */ /* 0x000fe400000006ff */
[----:B------:R-:W-:Y:S01]  /*08f0*/  SHF.L.U32 R7, R7, 0x10, RZ ;  /* 0x0000001007077819 */ /* 0x000fe200000006ff */
[C---:B0-----:R-:W-:Y:S01]  /*0900*/  FMUL R12, R6.reuse, R20 ;  /* 0x00000014060c7220 */ /* 0x041fe20000400000 */
[----:B------:R-:W-:Y:S01]  /*0910*/  IMAD.U32 R15, R15, 0x10000, RZ ;  /* 0x000100000f0f7824 */ /* 0x000fe200078e00ff */
[----:B------:R-:W-:Y:S01]  /*0920*/  FMUL R9, R6, R21 ;  /* 0x0000001506097220 */ /* 0x000fe20000400000 */
[----:B------:R-:W-:Y:S01]  /*0930*/  IMAD.U32 R8, R8, 0x10000, RZ ;  /* 0x0001000008087824 */ /* 0x000fe200078e00ff */
[C---:B------:R-:W-:Y:S01]  /*0940*/  FMUL R16, R6.reuse, R23 ;  /* 0x0000001706107220 */ /* 0x040fe20000400000 */
[----:B------:R-:W-:Y:S01]  /*0950*/  FMUL R13, R6, R22 ;  /* 0x00000016060d7220 */ /* 0x000fe20000400000 */
[----:B------:R-:W-:Y:S01]  /*0960*/  FMUL R7, R7, R12 ;  /* 0x0000000c07077220 */ /* 0x000fe20000400000 */
[----:B------:R-:W-:Y:S01]  /*0970*/  FMUL R14, R14, R9 ;  /* 0x000000090e0e7220 */ /* 0x000fe20000400000 */
[----:B------:R-:W-:Y:S01]  /*0980*/  FMUL R15, R15, R16 ;  /* 0x000000100f0f7220 */ /* 0x000fe20000400000 */
[----:B------:R-:W-:Y:S01]  /*0990*/  FMUL R12, R8, R13 ;  /* 0x0000000d080c7220 */ /* 0x000fe20000400000 */
[----:B------:R-:W-:Y:S01]  /*09a0*/  F2FP.BF16.F32.PACK_AB R8, R20, R21 ;  /* 0x000000151408723e */ /* 0x000fe200000010ff */
[----:B------:R-:W-:Y:S01]  /*09b0*/  IMAD.WIDE R16, R10, R11, c[0x0][0x178] ;  /* 0x00005e000a107625 */ /* 0x000fe200078e020b */
[----:B------:R-:W-:-:S02]  /*09c0*/  F2FP.BF16.F32.PACK_AB R9, R22, R23 ;  /* 0x000000171609723e */ /* 0x000fc400000010ff */
[----:B------:R-:W-:Y:S01]  /*09d0*/  F2FP.BF16.F32.PACK_AB R24, R7, R14 ;  /* 0x0000000e0718723e */ /* 0x000fe200000010ff */
[----:B------:R-:W-:Y:S01]  /*09e0*/  CS2R R22, SRZ ;  /* 0x0000000000167805 */ /* 0x000fe2000001ff00 */
[----:B------:R-:W-:Y:S01]  /*09f0*/  F2FP.BF16.F32.PACK_AB R25, R12, R15 ;  /* 0x0000000f0c19723e */ /* 0x000fe200000010ff */
[----:B------:R-:W-:Y:S01]  /*0a00*/  IMAD.WIDE R20, R10, R11, c[0x0][0x180] ;  /* 0x000060000a147625 */ /* 0x000fe200078e020b */
[----:B------:R-:W-:-:S03]  /*0a10*/  CS2R R14, SRZ ;  /* 0x00000000000e7805 */ /* 0x000fc6000001ff00 */
[----:B------:R-:W-:Y:S04]  /*0a20*/  @!P2 STG.E.64 [R16.64], R24 ;  /* 0x000000181000a986 */ /* 0x000fe8000c101b04 */
[----:B------:R0:W-:Y:S04]  /*0a30*/  @!P2 STG.E.64 [R20.64], R8 ;  /* 0x000000081400a986 */ /* 0x0001e8000c101b04 */
[----:B------:R-:W2:Y:S04]  /*0a40*/  @P3 LDG.E.EF.64 R22, [R4.64] ;  /* 0x0000000404163981 */ /* 0x000ea8000c0e1b00 */
[----:B------:R-:W3:Y:S01]  /*0a50*/  @P3 LDG.E.EF.64 R14, [R2.64] ;  /* 0x00000004020e3981 */ /* 0x000ee2000c0e1b00 */
[----:B------:R-:W-:-:S06]  /*0a60*/  CS2R R12, SRZ ;  /* 0x00000000000c7805 */ /* 0x000fcc000001ff00 */
[----:B------:R-:W4:Y:S01]  /*0a70*/  @!P0 LDG.E.EL.64 R12, [R18.64+0x1000] ;  /* 0x00100004120c8981 */ /* 0x000f22000c2e1b00 */
[----:B--2---:R-:W-:Y:S02]  /*0a80*/  SEL R23, R23, RZ, P3 ;  /* 0x000000ff17177207 */ /* 0x004fe40001800000 */
[----:B------:R-:W-:Y:S02]  /*0a90*/  SEL R22, R22, RZ, P3 ;  /* 0x000000ff16167207 */ /* 0x000fe40001800000 */
[----:B---3--:R-:W-:Y:S02]  /*0aa0*/  SEL R14, R14, RZ, P3 ;  /* 0x000000ff0e0e7207 */ /* 0x008fe40001800000 */
[----:B------:R-:W-:Y:S02]  /*0ab0*/  SEL R15, R15, RZ, P3 ;  /* 0x000000ff0f0f7207 */ /* 0x000fe40001800000 */
[----:B------:R-:W-:Y:S01]  /*0ac0*/  PRMT R2, R23, 0x7632, R2 ;  /* 0x0000763217027816 */ /* 0x000fe20000000002 */
[----:B------:R-:W-:Y:S01]  /*0ad0*/  IMAD.U32 R10, R14, 0x10000, RZ ;  /* 0x000100000e0a7824 */ /* 0x000fe200078e00ff */
[----:B------:R-:W-:-:S02]  /*0ae0*/  PRMT R3, R15, 0x7632, R3 ;  /* 0x000076320f037816 */ /* 0x000fc40000000003 */
[C---:B------:R-:W-:Y:S02]  /*0af0*/  SHF.L.U32 R7, R22.reuse, 0x10, RZ ;  /* 0x0000001016077819 */ /* 0x040fe400000006ff */
[----:B------:R-:W-:Y:S02]  /*0b00*/  PRMT R22, R22, 0x7632, R22 ;  /* 0x0000763216167816 */ /* 0x000fe40000000016 */
[----:B------:R-:W-:Y:S01]  /*0b10*/  PRMT R14, R14, 0x7632, R14 ;  /* 0x000076320e0e7816 */ /* 0x000fe2000000000e */
[----:B------:R-:W-:Y:S01]  /*0b20*/  IMAD.U32 R2, R2, 0x10000, RZ ;  /* 0x0001000002027824 */ /* 0x000fe200078e00ff */
[----:B------:R-:W-:Y:S01]  /*0b30*/  SHF.L.U32 R23, R23, 0x10, RZ ;  /* 0x0000001017177819 */ /* 0x000fe200000006ff */
[----:B------:R-:W-:Y:S01]  /*0b40*/  IMAD.U32 R3, R3, 0x10000, RZ ;  /* 0x0001000003037824 */ /* 0x000fe200078e00ff */
[----:B------:R-:W-:Y:S01]  /*0b50*/  SHF.L.U32 R22, R22, 0x10, RZ ;  /* 0x0000001016167819 */ /* 0x000fe200000006ff */
[----:B------:R-:W-:Y:S01]  /*0b60*/  IMAD.U32 R4, R15, 0x10000, RZ ;  /* 0x000100000f047824 */ /* 0x000fe200078e00ff */
[----:B------:R-:W-:-:S02]  /*0b70*/  SHF.L.U32 R5, R14, 0x10, RZ ;  /* 0x000000100e057819 */ /* 0x000fc400000006ff */
[----:B----4-:R-:W-:Y:S02]  /*0b80*/  SEL R12, R12, RZ, !P0 ;  /* 0x000000ff0c0c7207 */ /* 0x010fe40004000000 */
[----:B------:R-:W-:Y:S01]  /*0b90*/  SEL R13, R13, RZ, !P0 ;  /* 0x000000ff0d0d7207 */ /* 0x000fe20004000000 */
[----:B0-----:R-:W-:Y:S01]  /*0ba0*/  FADD R8, R2, R3 ;  /* 0x0000000302087221 */ /* 0x001fe20000000000 */
[----:B------:R-:W-:Y:S01]  /*0bb0*/  PRMT R2, R12, 0x7632, R2 ;  /* 0x000076320c027816 */ /* 0x000fe20000000002 */
[----:B------:R-:W-:Y:S01]  /*0bc0*/  FADD R7, R7, R10 ;  /* 0x0000000a07077221 */ /* 0x000fe20000000000 */
[----:B------:R-:W-:Y:S01]  /*0bd0*/  FADD R23, R23, R4 ;  /* 0x0000000417177221 */ /* 0x000fe20000000000 */
[----:B------:R-:W-:Y:S01]  /*0be0*/  FADD R22, R22, R5 ;  /* 0x0000000516167221 */ /* 0x000fe20000000000 */
[----:B------:R-:W-:Y:S01]  /*0bf0*/  PRMT R3, R13, 0x7632, R3 ;  /* 0x000076320d037816 */ /* 0x000fe20000000003 */
[----:B------:R-:W-:Y:S01]  /*0c00*/  FMUL R5, R6, R7 ;  /* 0x0000000706057220 */ /* 0x000fe20000400000 */
[----:B------:R-:W-:Y:S01]  /*0c10*/  SHF.L.U32 R12, R12, 0x10, RZ ;  /* 0x000000100c0c7819 */ /* 0x000fe200000006ff */
[----:B------:R-:W-:Y:S01]  /*0c20*/  FMUL R9, R6, R22 ;  /* 0x0000001606097220 */ /* 0x000fe20000400000 */
[----:B------:R-:W-:Y:S01]  /*0c30*/  SHF.L.U32 R2, R2, 0x10, RZ ;  /* 0x0000001002027819 */ /* 0x000fe200000006ff */
[C---:B------:R-:W-:Y:S01]  /*0c40*/  FMUL R4, R6.reuse, R23 ;  /* 0x0000001706047220 */ /* 0x040fe20000400000 */
[----:B------:R-:W-:Y:S01]  /*0c50*/  SHF.L.U32 R3, R3, 0x10, RZ ;  /* 0x0000001003037819 */ /* 0x000fe200000006ff */
[----:B------:R-:W-:Y:S01]  /*0c60*/  IMAD.U32 R13, R13, 0x10000, RZ ;  /* 0x000100000d0d7824 */ /* 0x000fe200078e00ff */
[----:B------:R-:W-:Y:S01]  /*0c70*/  FMUL R6, R6, R8 ;  /* 0x0000000806067220 */ /* 0x000fe20000400000 */
[----:B------:R-:W-:Y:S01]  /*0c80*/  FMUL R5, R12, R5 ;  /* 0x000000050c057220 */ /* 0x000fe20000400000 */
[----:B------:R-:W-:Y:S01]  /*0c90*/  FMUL R2, R2, R9 ;  /* 0x0000000902027220 */ /* 0x000fe20000400000 */
[----:B------:R-:W-:Y:S01]  /*0ca0*/  FMUL R4, R13, R4 ;  /* 0x000000040d047220 */ /* 0x000fe20000400000 */
[----:B------:R-:W-:-:S03]  /*0cb0*/  FMUL R9, R3, R6 ;  /* 0x0000000603097220 */ /* 0x000fc60000400000 */
[----:B------:R-:W-:Y:S01]  /*0cc0*/  F2FP.BF16.F32.PACK_AB R12, R2, R5 ;  /* 0x00000005020c723e */ /* 0x000fe200000010ff */
[----:B------:R-:W-:Y:S01]  /*0cd0*/  IMAD.WIDE R2, R0, R11, c[0x0][0x178] ;  /* 0x00005e0000027625 */ /* 0x000fe200078e020b */
[----:B------:R-:W-:Y:S02]  /*0ce0*/  F2FP.BF16.F32.PACK_AB R13, R9, R4 ;  /* 0x00000004090d723e */ /* 0x000fe400000010ff */
[----:B------:R-:W-:-:S03]  /*0cf0*/  F2FP.BF16.F32.PACK_AB R22, R22, R7 ;  /* 0x000000071616723e */ /* 0x000fc600000010ff */
[----:B------:R0:W-:Y:S01]  /*0d00*/  @P3 STG.E.64 [R2.64], R12 ;  /* 0x0000000c02003986 */ /* 0x0001e2000c101b04 */
[----:B------:R-:W-:Y:S01]  /*0d10*/  F2FP.BF16.F32.PACK_AB R23, R8, R23 ;  /* 0x000000170817723e */ /* 0x000fe200000010ff */
[----:B------:R-:W-:Y:S01]  /*0d20*/  IMAD.WIDE R4, R0, R11, c[0x0][0x180] ;  /* 0x0000600000047625 */ /* 0x000fe200078e020b */
[----:B------:R-:W-:Y:S06]  /*0d30*/  @!P3 EXIT ;  /* 0x000000000000b94d */ /* 0x000fec0003800000 */
[----:B------:R-:W-:Y:S01]  /*0d40*/  STG.E.64 [R4.64], R22 ;  /* 0x0000001604007986 */ /* 0x000fe2000c101b04 */
[----:B------:R-:W-:Y:S05]  /*0d50*/  EXIT ;  /* 0x000000000000794d */ /* 0x000fea0003800000 */
.L_x_0:
[----:B------:R-:W-:-:S00]  /*0d60*/  BRA `(.L_x_0) ;  /* 0xfffffff000007947 */ /* 0x000fc0000383ffff */
[----:B------:R-:W-:-:S00]  /*0d70*/  NOP ;  /* 0x0000000000007918 */ /* 0x000fc00000000000 */
        /* <DEDUP_REMOVED lines=8> */
.L_x_1:


//--------------------- .nv.global.init           --------------------------
	.section	.nv.global.init,"aw",@progbits
.nv.global.init:
	.type		_$_str,@object
	.size		_$_str,(.L_0 - _$_str)
_$_str:
        /*0000*/ 	.byte	0x5f, 0x5f, 0x43, 0x55, 0x44, 0x41, 0x5f, 0x46, 0x54, 0x5a, 0x00
.L_0:


//--------------------- .nv.shared.triton_red_fused__to_copy_add_mean_mul_pow_rsqrt_0 --------------------------
	.section	.nv.shared.triton_red_fused__to_copy_add_mean_mul_pow_rsqrt_0,"aw",@nobits
	.sectionflags	@""
	.align	16
